	.headerflags	@"EF_CUDA_TEXMODE_UNIFIED EF_CUDA_64BIT_ADDRESS EF_CUDA_ACCELERATORS EF_CUDA_SM90 EF_CUDA_VIRTUAL_SM(EF_CUDA_SM90)"
	.elftype	@"ET_EXEC"


//--------------------- .nv.info                  --------------------------
	.section	.nv.info,"",@"SHT_CUDA_INFO"
	.align	4


	//----- nvinfo : EIATTR_REGCOUNT
	.align		4
        /*0000*/ 	.byte	0x04, 0x2f
        /*0002*/ 	.short	(.L_1 - .L_0)
	.align		4
.L_0:
        /*0004*/ 	.word	index@(triton_poi_fused_7)
        /*0008*/ 	.word	0x0000001a


	//----- nvinfo : EIATTR_MIN_STACK_SIZE
	.align		4
.L_1:
        /*000c*/ 	.byte	0x04, 0x12
        /*000e*/ 	.short	(.L_3 - .L_2)
	.align		4
.L_2:
        /*0010*/ 	.word	index@(triton_poi_fused_7)
        /*0014*/ 	.word	0x00000000


	//----- nvinfo : EIATTR_FRAME_SIZE
	.align		4
.L_3:
        /*0018*/ 	.byte	0x04, 0x11
        /*001a*/ 	.short	(.L_5 - .L_4)
	.align		4
.L_4:
        /*001c*/ 	.word	index@(triton_poi_fused_7)
        /*0020*/ 	.word	0x00000000


	//----- nvinfo : EIATTR_MIN_STACK_SIZE
	.align		4
.L_5:
        /*0024*/ 	.byte	0x04, 0x12
        /*0026*/ 	.short	(.L_7 - .L_6)
	.align		4
.L_6:
        /*0028*/ 	.word	index@(triton_poi_fused_7)
        /*002c*/ 	.word	0x00000000
.L_7:


//--------------------- .nv.info.triton_poi_fused_7 --------------------------
	.section	.nv.info.triton_poi_fused_7,"",@"SHT_CUDA_INFO"
	.sectionflags	@""
	.align	4


	//----- nvinfo : EIATTR_CUDA_API_VERSION
	.align		4
        /*0000*/ 	.byte	0x04, 0x37
        /*0002*/ 	.short	(.L_9 - .L_8)
.L_8:
        /*0004*/ 	.word	0x0000007c


	//----- nvinfo : EIATTR_KPARAM_INFO
	.align		4
.L_9:
        /*0008*/ 	.byte	0x04, 0x17
        /*000a*/ 	.short	(.L_11 - .L_10)
.L_10:
        /*000c*/ 	.word	0x00000000
        /*0010*/ 	.short	0x0003
        /*0012*/ 	.short	0x0014
        /*0014*/ 	.byte	0x00, 0xf0, 0x11, 0x00


	//----- nvinfo : EIATTR_KPARAM_INFO
	.align		4
.L_11:
        /*0018*/ 	.byte	0x04, 0x17
        /*001a*/ 	.short	(.L_13 - .L_12)
.L_12:
        /*001c*/ 	.word	0x00000000
        /*0020*/ 	.short	0x0002
        /*0022*/ 	.short	0x0010
        /*0024*/ 	.byte	0x00, 0xf0, 0x11, 0x00


	//----- nvinfo : EIATTR_KPARAM_INFO
	.align		4
.L_13:
        /*0028*/ 	.byte	0x04, 0x17
        /*002a*/ 	.short	(.L_15 - .L_14)
.L_14:
        /*002c*/ 	.word	0x00000000
        /*0030*/ 	.short	0x0001
        /*0032*/ 	.short	0x0008
        /*0034*/ 	.byte	0x00, 0xf4, 0x21, 0x00


	//----- nvinfo : EIATTR_KPARAM_INFO
	.align		4
.L_15:
        /*0038*/ 	.byte	0x04, 0x17
        /*003a*/ 	.short	(.L_17 - .L_16)
.L_16:
        /*003c*/ 	.word	0x00000000
        /*0040*/ 	.short	0x0000
        /*0042*/ 	.short	0x0000
        /*0044*/ 	.byte	0x00, 0xf4, 0x21, 0x00


	//----- nvinfo : EIATTR_SPARSE_MMA_MASK
	.align		4
.L_17:
        /*0048*/ 	.byte	0x03, 0x50
        /*004a*/ 	.short	0x0000


	//----- nvinfo : EIATTR_MAXREG_COUNT
	.align		4
        /*004c*/ 	.byte	0x03, 0x1b
        /*004e*/ 	.short	0x00ff


	//----- nvinfo : EIATTR_EXIT_INSTR_OFFSETS
	.align		4
        /*0050*/ 	.byte	0x04, 0x1c
        /*0052*/ 	.short	(.L_19 - .L_18)


	//   ....[0]....
.L_18:
        /*0054*/ 	.word	0x00000540


	//   ....[1]....
        /*0058*/ 	.word	0x00000590


	//----- nvinfo : EIATTR_REQNTID
	.align		4
.L_19:
        /*005c*/ 	.byte	0x04, 0x10
        /*005e*/ 	.short	(.L_21 - .L_20)
.L_20:
        /*0060*/ 	.word	0x00000080
        /*0064*/ 	.word	0x00000001
        /*0068*/ 	.word	0x00000001


	//----- nvinfo : EIATTR_CBANK_PARAM_SIZE
	.align		4
.L_21:
        /*006c*/ 	.byte	0x03, 0x19
        /*006e*/ 	.short	0x0018


	//----- nvinfo : EIATTR_PARAM_CBANK
	.align		4
        /*0070*/ 	.byte	0x04, 0x0a
        /*0072*/ 	.short	(.L_23 - .L_22)
	.align		4
.L_22:
        /*0074*/ 	.word	index@(.nv.constant0.triton_poi_fused_7)
        /*0078*/ 	.short	0x0210
        /*007a*/ 	.short	0x0018


	//----- nvinfo : EIATTR_SW_WAR
	.align		4
.L_23:
        /*007c*/ 	.byte	0x04, 0x36
        /*007e*/ 	.short	(.L_25 - .L_24)
.L_24:
        /*0080*/ 	.word	0x00000008
.L_25:


//--------------------- .nv.callgraph             --------------------------
	.section	.nv.callgraph,"",@"SHT_CUDA_CALLGRAPH"
	.align	4
	.sectionentsize	8
	.align		4
        /*0000*/ 	.word	0x00000000
	.align		4
        /*0004*/ 	.word	0xffffffff
	.align		4
        /*0008*/ 	.word	0x00000000
	.align		4
        /*000c*/ 	.word	0xfffffffe
	.align		4
        /*0010*/ 	.word	0x00000000
	.align		4
        /*0014*/ 	.word	0xfffffffd
	.align		4
        /*0018*/ 	.word	0x00000000
	.align		4
        /*001c*/ 	.word	0xfffffffc


//--------------------- .text.triton_poi_fused_7  --------------------------
	.section	.text.triton_poi_fused_7,"ax",@progbits
	.sectionflags	@"SHF_BARRIERS=1"
	.align	128
        .global         triton_poi_fused_7
        .type           triton_poi_fused_7,@function
        .size           triton_poi_fused_7,(.L_x_1 - triton_poi_fused_7)
        .other          triton_poi_fused_7,@"STO_CUDA_ENTRY STV_DEFAULT"
triton_poi_fused_7:
.text.triton_poi_fused_7:
[----:B------:R-:W0:Y:S02]  /*0000*/  LDC R1, c[0x0][0x28] ;  /* 0x00000a00ff017b82 */ /* 0x000e240000000800 */
[----:B------:R-:W1:Y:S01]  /*0010*/  S2R R18, SR_CTAID.Z ;  /* 0x0000000000127919 */ /* 0x000e620000002700 */
[----:B------:R-:W1:Y:S01]  /*0020*/  S2UR UR4, SR_CTAID.Y ;  /* 0x00000000000479c3 */ /* 0x000e620000002600 */
[----:B------:R-:W-:Y:S01]  /*0030*/  CS2R R6, SRZ ;  /* 0x0000000000067805 */ /* 0x000fe2000001ff00 */
[----:B------:R-:W-:Y:S01]  /*0040*/  ULDC.64 UR6, c[0x0][0x208] ;  /* 0x0000820000067ab9 */ /* 0x000fe20000000a00 */
[----:B------:R-:W2:Y:S01]  /*0050*/  S2R R2, SR_CTAID.X ;  /* 0x0000000000027919 */ /* 0x000ea20000002500 */
[----:B------:R-:W3:Y:S04]  /*0060*/  S2R R0, SR_TID.X ;  /* 0x0000000000007919 */ /* 0x000ee80000002100 */
[----:B------:R-:W1:Y:S08]  /*0070*/  LDC R3, c[0x0][0x10] ;  /* 0x00000400ff037b82 */ /* 0x000e700000000800 */
[----:B------:R-:W4:Y:S01]  /*0080*/  LDC.64 R8, c[0x0][0x210] ;  /* 0x00008400ff087b82 */ /* 0x000f220000000a00 */
[----:B-1----:R-:W-:-:S02]  /*0090*/  IMAD R18, R18, R3, UR4 ;  /* 0x0000000412127e24 */ /* 0x002fc4000f8e0203 */
[----:B--2---:R-:W-:Y:S02]  /*00a0*/  IMAD.SHL.U32 R2, R2, 0x10, RZ ;  /* 0x0000001002027824 */ /* 0x004fe400078e00ff */
[----:B------:R-:W-:Y:S02]  /*00b0*/  IMAD.SHL.U32 R18, R18, 0x40, RZ ;  /* 0x0000004012127824 */ /* 0x000fe400078e00ff */
[----:B---3--:R-:W-:Y:S01]  /*00c0*/  IMAD.SHL.U32 R3, R0, 0x4, RZ ;  /* 0x0000000400037824 */ /* 0x008fe200078e00ff */
[----:B------:R-:W-:-:S04]  /*00d0*/  SHF.R.U32.HI R17, RZ, 0x2, R0 ;  /* 0x00000002ff117819 */ /* 0x000fc80000011600 */
[----:B------:R-:W-:Y:S02]  /*00e0*/  LOP3.LUT R11, R2, 0xc, R3, 0xf8, !PT ;  /* 0x0000000c020b7812 */ /* 0x000fe400078ef803 */
[----:B------:R-:W-:Y:S02]  /*00f0*/  SGXT.U32 R17, R17, 0x5 ;  /* 0x000000051111781a */ /* 0x000fe40000000000 */
[----:B------:R-:W-:Y:S02]  /*0100*/  ISETP.GE.AND P0, PT, R11, 0x10, PT ;  /* 0x000000100b00780c */ /* 0x000fe40003f06270 */
[----:B------:R-:W-:Y:S02]  /*0110*/  LOP3.LUT R5, R18, R17, RZ, 0xfc, !PT ;  /* 0x0000001112057212 */ /* 0x000fe400078efcff */
[----:B------:R-:W-:Y:S02]  /*0120*/  LOP3.LUT R10, R18, 0x20, R17, 0xfe, !PT ;  /* 0x00000020120a7812 */ /* 0x000fe400078efe11 */
[C---:B------:R-:W-:Y:S01]  /*0130*/  ISETP.LT.AND P1, PT, R5.reuse, 0x40000, !P0 ;  /* 0x000400000500780c */ /* 0x040fe20004721270 */
[--C-:B------:R-:W-:Y:S01]  /*0140*/  IMAD R13, R5, 0x10, R11.reuse ;  /* 0x00000010050d7824 */ /* 0x100fe200078e020b */
[C---:B------:R-:W-:Y:S01]  /*0150*/  ISETP.LT.AND P0, PT, R10.reuse, 0x40000, !P0 ;  /* 0x000400000a00780c */ /* 0x040fe20004701270 */
[----:B------:R-:W-:Y:S01]  /*0160*/  IMAD R15, R10, 0x10, R11 ;  /* 0x000000100a0f7824 */ /* 0x000fe200078e020b */
[----:B------:R-:W-:Y:S01]  /*0170*/  CS2R R4, SRZ ;  /* 0x0000000000047805 */ /* 0x000fe2000001ff00 */
[----:B----4-:R-:W-:Y:S01]  /*0180*/  IMAD.WIDE R12, R13, 0x4, R8 ;  /* 0x000000040d0c7825 */ /* 0x010fe200078e0208 */
[----:B------:R-:W-:-:S03]  /*0190*/  CS2R R10, SRZ ;  /* 0x00000000000a7805 */ /* 0x000fc6000001ff00 */
[----:B------:R-:W-:Y:S01]  /*01a0*/  IMAD.WIDE R14, R15, 0x4, R8 ;  /* 0x000000040f0e7825 */ /* 0x000fe200078e0208 */
[----:B------:R-:W-:-:S03]  /*01b0*/  CS2R R8, SRZ ;  /* 0x0000000000087805 */ /* 0x000fc6000001ff00 */
[----:B------:R1:W2:Y:S04]  /*01c0*/  @P1 LDG.E.EL.128 R4, desc[UR6][R12.64] ;  /* 0x000000060c041981 */ /* 0x0002a8000c2e1d00 */
[----:B------:R3:W4:Y:S01]  /*01d0*/  @P0 LDG.E.EL.128 R8, desc[UR6][R14.64] ;  /* 0x000000060e080981 */ /* 0x000722000c2e1d00 */
[----:B------:R-:W5:Y:S01]  /*01e0*/  S2UR UR5, SR_CgaCtaId ;  /* 0x00000000000579c3 */ /* 0x000f620000008800 */
[C---:B------:R-:W-:Y:S01]  /*01f0*/  IMAD.SHL.U32 R16, R0.reuse, 0x100, RZ ;  /* 0x0000010000107824 */ /* 0x040fe200078e00ff */
[----:B------:R-:W-:Y:S01]  /*0200*/  UMOV UR4, 0x400 ;  /* 0x0000040000047882 */ /* 0x000fe20000000000 */
[----:B------:R-:W-:Y:S02]  /*0210*/  LOP3.LUT R23, R0, 0x70, RZ, 0xc0, !PT ;  /* 0x0000007000177812 */ /* 0x000fe400078ec0ff */
[----:B------:R-:W-:-:S02]  /*0220*/  SHF.R.U32.HI R0, RZ, 0x4, R0 ;  /* 0x00000004ff007819 */ /* 0x000fc40000011600 */
[----:B------:R-:W-:-:S04]  /*0230*/  LOP3.LUT R16, R16, 0x300, RZ, 0xc0, !PT ;  /* 0x0000030010107812 */ /* 0x000fc800078ec0ff */
[C---:B-1----:R-:W-:Y:S02]  /*0240*/  LOP3.LUT R12, R16.reuse, 0x40, RZ, 0xfc, !PT ;  /* 0x00000040100c7812 */ /* 0x042fe400078efcff */
[C---:B------:R-:W-:Y:S02]  /*0250*/  LOP3.LUT R13, R16.reuse, 0x80, RZ, 0xfc, !PT ;  /* 0x00000080100d7812 */ /* 0x040fe400078efcff */
[C---:B------:R-:W-:Y:S02]  /*0260*/  LOP3.LUT R17, R16.reuse, R17, RZ, 0xfc, !PT ;  /* 0x0000001110117212 */ /* 0x040fe400078efcff */
[----:B------:R-:W-:Y:S01]  /*0270*/  LOP3.LUT R19, R16, 0xc0, RZ, 0xfc, !PT ;  /* 0x000000c010137812 */ /* 0x000fe200078efcff */
[----:B-----5:R-:W-:-:S06]  /*0280*/  UPRMT UR4, UR5, 0x654, UR4 ;  /* 0x0000065405047896 */ /* 0x020fcc0008000004 */
[----:B------:R-:W-:Y:S01]  /*0290*/  LEA.HI R16, R16, UR4, RZ, 0x1e ;  /* 0x0000000410107c11 */ /* 0x000fe2000f8ff0ff */
[----:B------:R-:W-:Y:S01]  /*02a0*/  VIADD R23, R23, UR4 ;  /* 0x0000000417177c36 */ /* 0x000fe20008000000 */
[----:B------:R-:W-:Y:S02]  /*02b0*/  LEA.HI R12, R12, UR4, RZ, 0x1e ;  /* 0x000000040c0c7c11 */ /* 0x000fe4000f8ff0ff */
[----:B---3--:R-:W-:Y:S02]  /*02c0*/  LEA.HI R14, R13, UR4, RZ, 0x1e ;  /* 0x000000040d0e7c11 */ /* 0x008fe4000f8ff0ff */
[----:B------:R-:W-:Y:S01]  /*02d0*/  LEA.HI R22, R19, UR4, RZ, 0x1e ;  /* 0x0000000413167c11 */ /* 0x000fe2000f8ff0ff */
[----:B------:R-:W-:Y:S01]  /*02e0*/  IMAD R19, R17, 0x4, R16 ;  /* 0x0000000411137824 */ /* 0x000fe200078e0210 */
[----:B------:R-:W-:Y:S01]  /*02f0*/  LOP3.LUT R16, R3, 0x1fc, RZ, 0xc0, !PT ;  /* 0x000001fc03107812 */ /* 0x000fe200078ec0ff */
[C---:B------:R-:W-:Y:S01]  /*0300*/  IMAD R20, R17.reuse, 0x4, R12 ;  /* 0x0000000411147824 */ /* 0x040fe200078e020c */
[----:B------:R-:W-:Y:S01]  /*0310*/  LOP3.LUT R3, R18, 0x3c, R3, 0xf8, !PT ;  /* 0x0000003c12037812 */ /* 0x000fe200078ef803 */
[----:B------:R-:W-:-:S02]  /*0320*/  IMAD R21, R17, 0x4, R14 ;  /* 0x0000000411157824 */ /* 0x000fc400078e020e */
[----:B------:R-:W-:Y:S01]  /*0330*/  IMAD R22, R17, 0x4, R22 ;  /* 0x0000000411167824 */ /* 0x000fe200078e0216 */
[----:B------:R-:W-:Y:S01]  /*0340*/  ISETP.GE.AND P0, PT, R3, 0x40000, PT ;  /* 0x000400000300780c */ /* 0x000fe20003f06270 */
[----:B------:R-:W-:Y:S01]  /*0350*/  IMAD R12, R16, 0x4, R23 ;  /* 0x00000004100c7824 */ /* 0x000fe200078e0217 */
[----:B--2---:R-:W-:Y:S04]  /*0360*/  STS [R19], R4 ;  /* 0x0000000413007388 */ /* 0x004fe80000000800 */
[----:B------:R1:W-:Y:S04]  /*0370*/  STS [R20+0x100], R5 ;  /* 0x0001000514007388 */ /* 0x0003e80000000800 */
[----:B------:R2:W-:Y:S04]  /*0380*/  STS [R21+0x200], R6 ;  /* 0x0002000615007388 */ /* 0x0005e80000000800 */
[----:B------:R3:W-:Y:S01]  /*0390*/  STS [R22+0x300], R7 ;  /* 0x0003000716007388 */ /* 0x0007e20000000800 */
[----:B-1----:R-:W1:Y:S03]  /*03a0*/  LDC.64 R4, c[0x0][0x218] ;  /* 0x00008600ff047b82 */ /* 0x002e660000000a00 */
[----:B----4-:R-:W-:Y:S01]  /*03b0*/  STS [R19+0x80], R8 ;  /* 0x0000800813007388 */ /* 0x010fe20000000800 */
[----:B--2---:R-:W-:-:S03]  /*03c0*/  SHF.R.S32.HI R6, RZ, 0x1f, R3 ;  /* 0x0000001fff067819 */ /* 0x004fc60000011403 */
[----:B------:R-:W-:Y:S01]  /*03d0*/  STS [R20+0x180], R9 ;  /* 0x0001800914007388 */ /* 0x000fe20000000800 */
[----:B------:R-:W-:-:S03]  /*03e0*/  LEA.HI R6, R6, R3, RZ, 0x8 ;  /* 0x0000000306067211 */ /* 0x000fc600078f40ff */
[----:B------:R-:W-:Y:S01]  /*03f0*/  STS [R21+0x280], R10 ;  /* 0x0002800a15007388 */ /* 0x000fe20000000800 */
[----:B---3--:R-:W-:Y:S01]  /*0400*/  SGXT.U32 R7, R0, 0x3 ;  /* 0x000000030007781a */ /* 0x008fe20000000000 */
[C---:B------:R-:W-:Y:S02]  /*0410*/  IMAD.SHL.U32 R0, R6.reuse, 0x10, RZ ;  /* 0x0000001006007824 */ /* 0x040fe400078e00ff */
[----:B------:R-:W-:Y:S01]  /*0420*/  STS [R22+0x380], R11 ;  /* 0x0003800b16007388 */ /* 0x000fe20000000800 */
[----:B------:R-:W-:Y:S02]  /*0430*/  LOP3.LUT R6, R6, 0xffffff00, RZ, 0xc0, !PT ;  /* 0xffffff0006067812 */ /* 0x000fe400078ec0ff */
[----:B------:R-:W-:Y:S01]  /*0440*/  LOP3.LUT R7, R2, R7, RZ, 0xfc, !PT ;  /* 0x0000000702077212 */ /* 0x000fe200078efcff */
[----:B------:R-:W-:Y:S01]  /*0450*/  BAR.SYNC.DEFER_BLOCKING 0x0 ;  /* 0x0000000000007b1d */ /* 0x000fe20000010000 */
[----:B------:R-:W-:Y:S02]  /*0460*/  LOP3.LUT R0, R0, 0xfffff000, RZ, 0xc0, !PT ;  /* 0xfffff00000007812 */ /* 0x000fe400078ec0ff */
[----:B------:R-:W-:-:S02]  /*0470*/  LOP3.LUT R2, R16, 0x200, RZ, 0xfc, !PT ;  /* 0x0000020010027812 */ /* 0x000fc400078efcff */
[----:B------:R-:W-:Y:S02]  /*0480*/  IADD3 R6, R0, R3, -R6 ;  /* 0x0000000300067210 */ /* 0x000fe40007ffe806 */
[C---:B------:R-:W-:Y:S02]  /*0490*/  LOP3.LUT R0, R7.reuse, 0x8, RZ, 0xfc, !PT ;  /* 0x0000000807007812 */ /* 0x040fe400078efcff */
[----:B------:R-:W-:Y:S01]  /*04a0*/  SHF.R.U32.HI R2, RZ, 0x2, R2 ;  /* 0x00000002ff027819 */ /* 0x000fe20000011602 */
[C---:B------:R-:W-:Y:S01]  /*04b0*/  IMAD R3, R7.reuse, 0x100, R6 ;  /* 0x0000010007037824 */ /* 0x040fe200078e0206 */
[----:B------:R-:W-:Y:S02]  /*04c0*/  ISETP.LT.AND P1, PT, R7, 0x10, !P0 ;  /* 0x000000100700780c */ /* 0x000fe40004721270 */
[----:B------:R-:W-:Y:S02]  /*04d0*/  ISETP.LT.AND P0, PT, R0, 0x10, !P0 ;  /* 0x000000100000780c */ /* 0x000fe40004701270 */
[----:B------:R-:W-:-:S05]  /*04e0*/  LOP3.LUT R2, R2, 0xf0, RZ, 0xc0, !PT ;  /* 0x000000f002027812 */ /* 0x000fca00078ec0ff */
[----:B------:R-:W-:Y:S02]  /*04f0*/  VIADD R7, R2, UR4 ;  /* 0x0000000402077c36 */ /* 0x000fe40008000000 */
[----:B-1----:R-:W-:Y:S01]  /*0500*/  IMAD.WIDE R2, R3, 0x4, R4 ;  /* 0x0000000403027825 */ /* 0x002fe200078e0204 */
[----:B------:R-:W1:Y:S03]  /*0510*/  LDS.128 R12, [R12] ;  /* 0x000000000c0c7984 */ /* 0x000e660000000c00 */
[----:B------:R-:W-:Y:S01]  /*0520*/  IMAD R7, R16, 0x4, R7 ;  /* 0x0000000410077824 */ /* 0x000fe200078e0207 */
[----:B-1----:R1:W-:Y:S01]  /*0530*/  @P1 STG.E.128 desc[UR6][R2.64], R12 ;  /* 0x0000000c02001986 */ /* 0x0023e2000c101d06 */
[----:B------:R-:W-:Y:S05]  /*0540*/  @!P0 EXIT ;  /* 0x000000000000894d */ /* 0x000fea0003800000 */
[----:B------:R-:W0:Y:S01]  /*0550*/  LDS.128 R8, [R7+0x800] ;  /* 0x0008000007087984 */ /* 0x000e220000000c00 */
[----:B-1----:R-:W-:-:S04]  /*0560*/  IMAD R3, R0, 0x100, R6 ;  /* 0x0000010000037824 */ /* 0x002fc800078e0206 */
[----:B------:R-:W-:-:S05]  /*0570*/  IMAD.WIDE R4, R3, 0x4, R4 ;  /* 0x0000000403047825 */ /* 0x000fca00078e0204 */
[----:B0-----:R-:W-:Y:S01]  /*0580*/  STG.E.128 desc[UR6][R4.64], R8 ;  /* 0x0000000804007986 */ /* 0x001fe2000c101d06 */
[----:B------:R-:W-:Y:S05]  /*0590*/  EXIT ;  /* 0x000000000000794d */ /* 0x000fea0003800000 */
.L_x_0:
[----:B------:R-:W-:-:S00]  /*05a0*/  BRA `(.L_x_0) ;  /* 0xfffffffc00fc7947 */ /* 0x000fc0000383ffff */
[----:B------:R-:W-:-:S00]  /*05b0*/  NOP ;  /* 0x0000000000007918 */ /* 0x000fc00000000000 */
        /* <DEDUP_REMOVED lines=12> */
.L_x_1:


//--------------------- .nv.shared.triton_poi_fused_7 --------------------------
	.section	.nv.shared.triton_poi_fused_7,"aw",@nobits
	.sectionflags	@""
	.align	16
	.zero		1024


//--------------------- .nv.constant0.triton_poi_fused_7 --------------------------
	.section	.nv.constant0.triton_poi_fused_7,"a",@progbits
	.sectionflags	@""
	.align	4
.nv.constant0.triton_poi_fused_7:
	.zero		552
